//
// Generated by NVIDIA NVVM Compiler
//
// Compiler Build ID: CL-36424714
// Cuda compilation tools, release 13.0, V13.0.88
// Based on NVVM 20.0.0
//

.version 9.0
.target sm_100
.address_size 64

	// .globl	_Z17matrix_add_kernelPKfS0_Pf

.visible .entry _Z17matrix_add_kernelPKfS0_Pf(
	.param .u64 .ptr .align 1 _Z17matrix_add_kernelPKfS0_Pf_param_0,
	.param .u64 .ptr .align 1 _Z17matrix_add_kernelPKfS0_Pf_param_1,
	.param .u64 .ptr .align 1 _Z17matrix_add_kernelPKfS0_Pf_param_2
)
{
	.reg .pred 	%p<2>;
	.reg .b32 	%r<5>;
	.reg .b32 	%f<4>;
	.reg .b64 	%rd<11>;

	ld.param.u64 	%rd1, [_Z17matrix_add_kernelPKfS0_Pf_param_0];
	ld.param.u64 	%rd2, [_Z17matrix_add_kernelPKfS0_Pf_param_1];
	ld.param.u64 	%rd3, [_Z17matrix_add_kernelPKfS0_Pf_param_2];
	mov.u32 	%r2, %ctaid.x;
	mov.u32 	%r3, %ntid.x;
	mov.u32 	%r4, %tid.x;
	mad.lo.s32 	%r1, %r2, %r3, %r4;
	setp.gt.s32 	%p1, %r1, 9999;
	@%p1 bra 	$L__BB0_2;
	cvta.to.global.u64 	%rd4, %rd1;
	cvta.to.global.u64 	%rd5, %rd2;
	cvta.to.global.u64 	%rd6, %rd3;
	mul.wide.s32 	%rd7, %r1, 4;
	add.s64 	%rd8, %rd4, %rd7;
	ld.global.f32 	%f1, [%rd8];
	add.s64 	%rd9, %rd5, %rd7;
	ld.global.f32 	%f2, [%rd9];
	add.f32 	%f3, %f1, %f2;
	add.s64 	%rd10, %rd6, %rd7;
	st.global.f32 	[%rd10], %f3;
$L__BB0_2:
	ret;

}


// ===== COMPILED SASS (sm_100) =====

	.target	sm_100

	.elftype	@"ET_EXEC"


//--------------------- .note.nv.tkinfo           --------------------------
	.section	.note.nv.tkinfo,"",@"SHT_NOTE"
	.sectionflags	@"SHF_NOTE_NV_TKINFO"
	.tkinfo
        /*0018*/ 	.word	0x00000002
        /*0030*/ 	.string	""
        /*0030*/ 	.string	"ptxas"
        /*0030*/ 	.string	"Cuda compilation tools, release 13.0, V13.0.88"
        /*0030*/ 	.string	"Build cuda_13.0.r13.0/compiler.36424714_0"
        /*0030*/ 	.string	"-arch sm_100 -m 64 "



//--------------------- .note.nv.cuinfo           --------------------------
	.section	.note.nv.cuinfo,"",@"SHT_NOTE"
	.sectionflags	@"SHF_NOTE_NV_CUINFO"
        /*0018*/ 	.short	0x0002
        /*001a*/ 	.short	0x0064
        /*001c*/ 	.short	0x0082
	.zero		2


//--------------------- .nv.info                  --------------------------
	.section	.nv.info,"",@"SHT_CUDA_INFO"
	.align	4


	//----- nvinfo : EIATTR_REGCOUNT
	.align		4
        /*0000*/ 	.byte	0x04, 0x2f
        /*0002*/ 	.short	(.L_1 - .L_0)
	.align		4
.L_0:
        /*0004*/ 	.word	index@(_Z17matrix_add_kernelPKfS0_Pf)
        /*0008*/ 	.word	0x0000000c


	//----- nvinfo : EIATTR_FRAME_SIZE
	.align		4
.L_1:
        /*000c*/ 	.byte	0x04, 0x11
        /*000e*/ 	.short	(.L_3 - .L_2)
	.align		4
.L_2:
        /*0010*/ 	.word	index@(_Z17matrix_add_kernelPKfS0_Pf)
        /*0014*/ 	.word	0x00000000


	//----- nvinfo : EIATTR_MIN_STACK_SIZE
	.align		4
.L_3:
        /*0018*/ 	.byte	0x04, 0x12
        /*001a*/ 	.short	(.L_5 - .L_4)
	.align		4
.L_4:
        /*001c*/ 	.word	index@(_Z17matrix_add_kernelPKfS0_Pf)
        /*0020*/ 	.word	0x00000000
.L_5:


//--------------------- .nv.compat                --------------------------
	.section	.nv.compat,"",@"SHT_CUDA_COMPAT_INFO"
	.align	4
        /*0000*/ 	.byte	0x02, 0x09, 0x00, 0x00, 0x02, 0x02, 0x01, 0x00, 0x02, 0x05, 0x05, 0x00, 0x03, 0x07, 0x01, 0x01
        /*0010*/ 	.byte	0x02, 0x03, 0x00, 0x00, 0x02, 0x06, 0x01, 0x00, 0x04, 0x0b, 0x08, 0x00, 0x09, 0x00, 0x00, 0x00
        /*0020*/ 	.byte	0x00, 0x00, 0x00, 0x00


//--------------------- .nv.info._Z17matrix_add_kernelPKfS0_Pf --------------------------
	.section	.nv.info._Z17matrix_add_kernelPKfS0_Pf,"",@"SHT_CUDA_INFO"
	.sectionflags	@""
	.align	4


	//----- nvinfo : EIATTR_CUDA_API_VERSION
	.align		4
        /*0000*/ 	.byte	0x04, 0x37
        /*0002*/ 	.short	(.L_7 - .L_6)
.L_6:
        /*0004*/ 	.word	0x00000082


	//----- nvinfo : EIATTR_KPARAM_INFO
	.align		4
.L_7:
        /*0008*/ 	.byte	0x04, 0x17
        /*000a*/ 	.short	(.L_9 - .L_8)
.L_8:
        /*000c*/ 	.word	0x00000000
        /*0010*/ 	.short	0x0002
        /*0012*/ 	.short	0x0010
        /*0014*/ 	.byte	0x00, 0xf5, 0x21, 0x00


	//----- nvinfo : EIATTR_KPARAM_INFO
	.align		4
.L_9:
        /*0018*/ 	.byte	0x04, 0x17
        /*001a*/ 	.short	(.L_11 - .L_10)
.L_10:
        /*001c*/ 	.word	0x00000000
        /*0020*/ 	.short	0x0001
        /*0022*/ 	.short	0x0008
        /*0024*/ 	.byte	0x00, 0xf5, 0x21, 0x00


	//----- nvinfo : EIATTR_KPARAM_INFO
	.align		4
.L_11:
        /*0028*/ 	.byte	0x04, 0x17
        /*002a*/ 	.short	(.L_13 - .L_12)
.L_12:
        /*002c*/ 	.word	0x00000000
        /*0030*/ 	.short	0x0000
        /*0032*/ 	.short	0x0000
        /*0034*/ 	.byte	0x00, 0xf5, 0x21, 0x00


	//----- nvinfo : EIATTR_SPARSE_MMA_MASK
	.align		4
.L_13:
        /*0038*/ 	.byte	0x03, 0x50
        /*003a*/ 	.short	0x0000


	//----- nvinfo : EIATTR_MAXREG_COUNT
	.align		4
        /*003c*/ 	.byte	0x03, 0x1b
        /*003e*/ 	.short	0x00ff


	//----- nvinfo : EIATTR_MERCURY_ISA_VERSION
	.align		4
        /*0040*/ 	.byte	0x03, 0x5f
        /*0042*/ 	.short	0x0101


	//----- nvinfo : EIATTR_VRC_CTA_INIT_COUNT
	.align		4
        /*0044*/ 	.byte	0x02, 0x4a
	.zero		1
	.zero		1


	//----- nvinfo : EIATTR_EXIT_INSTR_OFFSETS
	.align		4
        /*0048*/ 	.byte	0x04, 0x1c
        /*004a*/ 	.short	(.L_15 - .L_14)


	//   ....[0]....
.L_14:
        /*004c*/ 	.word	0x00000060


	//   ....[1]....
        /*0050*/ 	.word	0x00000120


	//----- nvinfo : EIATTR_CBANK_PARAM_SIZE
	.align		4
.L_15:
        /*0054*/ 	.byte	0x03, 0x19
        /*0056*/ 	.short	0x0018


	//----- nvinfo : EIATTR_PARAM_CBANK
	.align		4
        /*0058*/ 	.byte	0x04, 0x0a
        /*005a*/ 	.short	(.L_17 - .L_16)
	.align		4
.L_16:
        /*005c*/ 	.word	index@(.nv.constant0._Z17matrix_add_kernelPKfS0_Pf)
        /*0060*/ 	.short	0x0380
        /*0062*/ 	.short	0x0018


	//----- nvinfo : EIATTR_SW_WAR
	.align		4
.L_17:
        /*0064*/ 	.byte	0x04, 0x36
        /*0066*/ 	.short	(.L_19 - .L_18)
.L_18:
        /*0068*/ 	.word	0x00000008
.L_19:


//--------------------- .nv.callgraph             --------------------------
	.section	.nv.callgraph,"",@"SHT_CUDA_CALLGRAPH"
	.align	4
	.sectionentsize	8
	.align		4
        /*0000*/ 	.word	0x00000000
	.align		4
        /*0004*/ 	.word	0xffffffff
	.align		4
        /*0008*/ 	.word	0x00000000
	.align		4
        /*000c*/ 	.word	0xfffffffe
	.align		4
        /*0010*/ 	.word	0x00000000
	.align		4
        /*0014*/ 	.word	0xfffffffd
	.align		4
        /*0018*/ 	.word	0x00000000
	.align		4
        /*001c*/ 	.word	0xfffffffc


//--------------------- .text._Z17matrix_add_kernelPKfS0_Pf --------------------------
	.section	.text._Z17matrix_add_kernelPKfS0_Pf,"ax",@progbits
	.align	128
        .global         _Z17matrix_add_kernelPKfS0_Pf
        .type           _Z17matrix_add_kernelPKfS0_Pf,@function
        .size           _Z17matrix_add_kernelPKfS0_Pf,(.L_x_1 - _Z17matrix_add_kernelPKfS0_Pf)
        .other          _Z17matrix_add_kernelPKfS0_Pf,@"STO_CUDA_ENTRY STV_DEFAULT"
_Z17matrix_add_kernelPKfS0_Pf:
.text._Z17matrix_add_kernelPKfS0_Pf:
[----:B------:R-:W-:Y:S01]  /*0000*/  LDC R1, c[0x0][0x37c] ;  /* 0x0000df00ff017b82 */ /* 0x000fe20000000800 */
[----:B------:R-:W0:Y:S07]  /*0010*/  S2R R0, SR_TID.X ;  /* 0x0000000000007919 */ /* 0x000e2e0000002100 */
[----:B------:R-:W0:Y:S08]  /*0020*/  S2UR UR4, SR_CTAID.X ;  /* 0x00000000000479c3 */ /* 0x000e300000002500 */
[----:B------:R-:W0:Y:S02]  /*0030*/  LDC R9, c[0x0][0x360] ;  /* 0x0000d800ff097b82 */ /* 0x000e240000000800 */
[----:B0-----:R-:W-:-:S05]  /*0040*/  IMAD R9, R9, UR4, R0 ;  /* 0x0000000409097c24 */ /* 0x001fca000f8e0200 */
[----:B------:R-:W-:-:S13]  /*0050*/  ISETP.GT.AND P0, PT, R9, 0x270f, PT ;  /* 0x0000270f0900780c */ /* 0x000fda0003f04270 */
[----:B------:R-:W-:Y:S05]  /*0060*/  @P0 EXIT ;  /* 0x000000000000094d */ /* 0x000fea0003800000 */
[----:B------:R-:W0:Y:S01]  /*0070*/  LDC.64 R2, c[0x0][0x380] ;  /* 0x0000e000ff027b82 */ /* 0x000e220000000a00 */
[----:B------:R-:W1:Y:S07]  /*0080*/  LDCU.64 UR4, c[0x0][0x358] ;  /* 0x00006b00ff0477ac */ /* 0x000e6e0008000a00 */
[----:B------:R-:W2:Y:S08]  /*0090*/  LDC.64 R4, c[0x0][0x388] ;  /* 0x0000e200ff047b82 */ /* 0x000eb00000000a00 */
[----:B------:R-:W3:Y:S01]  /*00a0*/  LDC.64 R6, c[0x0][0x390] ;  /* 0x0000e400ff067b82 */ /* 0x000ee20000000a00 */
[----:B0-----:R-:W-:-:S06]  /*00b0*/  IMAD.WIDE R2, R9, 0x4, R2 ;  /* 0x0000000409027825 */ /* 0x001fcc00078e0202 */
[----:B-1----:R-:W4:Y:S01]  /*00c0*/  LDG.E R2, desc[UR4][R2.64] ;  /* 0x0000000402027981 */ /* 0x002f22000c1e1900 */
[----:B--2---:R-:W-:-:S06]  /*00d0*/  IMAD.WIDE R4, R9, 0x4, R4 ;  /* 0x0000000409047825 */ /* 0x004fcc00078e0204 */
[----:B------:R-:W4:Y:S01]  /*00e0*/  LDG.E R5, desc[UR4][R4.64] ;  /* 0x0000000404057981 */ /* 0x000f22000c1e1900 */
[----:B---3--:R-:W-:-:S04]  /*00f0*/  IMAD.WIDE R6, R9, 0x4, R6 ;  /* 0x0000000409067825 */ /* 0x008fc800078e0206 */
[----:B----4-:R-:W-:-:S05]  /*0100*/  FADD R9, R2, R5 ;  /* 0x0000000502097221 */ /* 0x010fca0000000000 */
[----:B------:R-:W-:Y:S01]  /*0110*/  STG.E desc[UR4][R6.64], R9 ;  /* 0x0000000906007986 */ /* 0x000fe2000c101904 */
[----:B------:R-:W-:Y:S05]  /*0120*/  EXIT ;  /* 0x000000000000794d */ /* 0x000fea0003800000 */
.L_x_0:
[----:B------:R-:W-:-:S00]  /*0130*/  BRA `(.L_x_0) ;  /* 0xfffffffc00fc7947 */ /* 0x000fc0000383ffff */
[----:B------:R-:W-:-:S00]  /*0140*/  NOP ;  /* 0x0000000000007918 */ /* 0x000fc00000000000 */
        /* <DEDUP_REMOVED lines=11> */
.L_x_1:


//--------------------- .nv.shared.reserved.0     --------------------------
	.section	.nv.shared.reserved.0,"aw",@nobits
	.weak		__nv_reservedSMEM_offset_0_alias
	.size		__nv_reservedSMEM_offset_0_alias, 0, 64
	.other		__nv_reservedSMEM_offset_0_alias,@"STO_CUDA_RESERVED_SHARED STV_DEFAULT"
__nv_reservedSMEM_offset_0_alias:
	.zero		0
	.zero		64


//--------------------- .nv.constant0._Z17matrix_add_kernelPKfS0_Pf --------------------------
	.section	.nv.constant0._Z17matrix_add_kernelPKfS0_Pf,"a",@progbits
	.sectionflags	@""
	.align	4
.nv.constant0._Z17matrix_add_kernelPKfS0_Pf:
	.zero		920


//--------------------- SYMBOLS --------------------------

	.type		.nv.reservedSmem.offset0,@object
	.size		.nv.reservedSmem.offset0,0x4
